//
// Generated by NVIDIA NVVM Compiler
//
// Compiler Build ID: CL-36424714
// Cuda compilation tools, release 13.0, V13.0.88
// Based on NVVM 20.0.0
//

.version 9.0
.target sm_100
.address_size 64

	// .globl	_Z16calcDeterminantePfS_i

.visible .entry _Z16calcDeterminantePfS_i(
	.param .u64 .ptr .align 1 _Z16calcDeterminantePfS_i_param_0,
	.param .u64 .ptr .align 1 _Z16calcDeterminantePfS_i_param_1,
	.param .u32 _Z16calcDeterminantePfS_i_param_2
)
{
	.reg .pred 	%p<2>;
	.reg .b32 	%r<18>;
	.reg .b32 	%f<11>;
	.reg .b64 	%rd<15>;

	ld.param.u64 	%rd1, [_Z16calcDeterminantePfS_i_param_0];
	ld.param.u64 	%rd2, [_Z16calcDeterminantePfS_i_param_1];
	ld.param.u32 	%r2, [_Z16calcDeterminantePfS_i_param_2];
	mov.u32 	%r3, %ctaid.x;
	mov.u32 	%r4, %ntid.x;
	mov.u32 	%r5, %tid.x;
	mad.lo.s32 	%r1, %r3, %r4, %r5;
	setp.ge.s32 	%p1, %r1, %r2;
	@%p1 bra 	$L__BB0_2;
	cvta.to.global.u64 	%rd3, %rd1;
	cvta.to.global.u64 	%rd4, %rd2;
	mul.wide.s32 	%rd5, %r1, 4;
	add.s64 	%rd6, %rd3, %rd5;
	ld.global.f32 	%f1, [%rd6];
	rem.s32 	%r6, 1, %r2;
	mul.lo.s32 	%r7, %r6, %r2;
	add.s32 	%r8, %r1, 1;
	rem.s32 	%r9, %r8, %r2;
	add.s32 	%r10, %r7, %r9;
	mul.wide.s32 	%rd7, %r10, 4;
	add.s64 	%rd8, %rd3, %rd7;
	ld.global.f32 	%f2, [%rd8];
	rem.s32 	%r11, 2, %r2;
	mul.lo.s32 	%r12, %r11, %r2;
	add.s32 	%r13, %r1, 2;
	rem.s32 	%r14, %r13, %r2;
	add.s32 	%r15, %r12, %r14;
	mul.wide.s32 	%rd9, %r15, 4;
	add.s64 	%rd10, %rd3, %rd9;
	ld.global.f32 	%f3, [%rd10];
	mul.f32 	%f4, %f2, %f3;
	add.s32 	%r16, %r14, %r7;
	mul.wide.s32 	%rd11, %r16, 4;
	add.s64 	%rd12, %rd3, %rd11;
	ld.global.f32 	%f5, [%rd12];
	add.s32 	%r17, %r12, %r9;
	mul.wide.s32 	%rd13, %r17, 4;
	add.s64 	%rd14, %rd3, %rd13;
	ld.global.f32 	%f6, [%rd14];
	mul.f32 	%f7, %f5, %f6;
	sub.f32 	%f8, %f4, %f7;
	ld.global.f32 	%f9, [%rd4];
	fma.rn.f32 	%f10, %f1, %f8, %f9;
	st.global.f32 	[%rd4], %f10;
$L__BB0_2:
	ret;

}
	// .globl	_Z13matrizAdjuntaPfS_i
.visible .entry _Z13matrizAdjuntaPfS_i(
	.param .u64 .ptr .align 1 _Z13matrizAdjuntaPfS_i_param_0,
	.param .u64 .ptr .align 1 _Z13matrizAdjuntaPfS_i_param_1,
	.param .u32 _Z13matrizAdjuntaPfS_i_param_2
)
{
	.reg .pred 	%p<3>;
	.reg .b32 	%r<28>;
	.reg .b32 	%f<9>;
	.reg .b64 	%rd<15>;

	ld.param.u64 	%rd2, [_Z13matrizAdjuntaPfS_i_param_0];
	ld.param.u64 	%rd3, [_Z13matrizAdjuntaPfS_i_param_1];
	ld.param.u32 	%r3, [_Z13matrizAdjuntaPfS_i_param_2];
	mov.u32 	%r4, %ctaid.y;
	mov.u32 	%r5, %ntid.y;
	mov.u32 	%r6, %tid.y;
	mad.lo.s32 	%r1, %r4, %r5, %r6;
	mov.u32 	%r7, %ctaid.x;
	mov.u32 	%r8, %ntid.x;
	mov.u32 	%r9, %tid.x;
	mad.lo.s32 	%r2, %r7, %r8, %r9;
	max.s32 	%r10, %r1, %r2;
	setp.ge.s32 	%p1, %r10, %r3;
	@%p1 bra 	$L__BB1_3;
	cvta.to.global.u64 	%rd4, %rd3;
	cvta.to.global.u64 	%rd5, %rd2;
	mad.lo.s32 	%r11, %r3, %r2, %r1;
	add.s32 	%r12, %r1, 1;
	rem.u32 	%r13, %r12, %r3;
	mul.lo.s32 	%r14, %r13, %r3;
	add.s32 	%r15, %r2, 1;
	rem.s32 	%r16, %r15, %r3;
	add.s32 	%r17, %r14, %r16;
	mul.wide.s32 	%rd6, %r17, 4;
	add.s64 	%rd7, %rd5, %rd6;
	ld.global.f32 	%f2, [%rd7];
	add.s32 	%r18, %r1, 2;
	rem.u32 	%r19, %r18, %r3;
	mul.lo.s32 	%r20, %r19, %r3;
	add.s32 	%r21, %r2, 2;
	rem.s32 	%r22, %r21, %r3;
	add.s32 	%r23, %r20, %r22;
	mul.wide.s32 	%rd8, %r23, 4;
	add.s64 	%rd9, %rd5, %rd8;
	ld.global.f32 	%f3, [%rd9];
	mul.f32 	%f4, %f2, %f3;
	add.s32 	%r24, %r22, %r14;
	mul.wide.s32 	%rd10, %r24, 4;
	add.s64 	%rd11, %rd5, %rd10;
	ld.global.f32 	%f5, [%rd11];
	add.s32 	%r25, %r20, %r16;
	mul.wide.s32 	%rd12, %r25, 4;
	add.s64 	%rd13, %rd5, %rd12;
	ld.global.f32 	%f6, [%rd13];
	mul.f32 	%f7, %f5, %f6;
	sub.f32 	%f1, %f4, %f7;
	mul.wide.s32 	%rd14, %r11, 4;
	add.s64 	%rd1, %rd4, %rd14;
	st.global.f32 	[%rd1], %f1;
	add.s32 	%r26, %r1, %r2;
	and.b32  	%r27, %r26, -2147483647;
	setp.ne.s32 	%p2, %r27, 1;
	@%p2 bra 	$L__BB1_3;
	neg.f32 	%f8, %f1;
	st.global.f32 	[%rd1], %f8;
$L__BB1_3:
	ret;

}
	// .globl	_Z11calcInversaPfS_S_i
.visible .entry _Z11calcInversaPfS_S_i(
	.param .u64 .ptr .align 1 _Z11calcInversaPfS_S_i_param_0,
	.param .u64 .ptr .align 1 _Z11calcInversaPfS_S_i_param_1,
	.param .u64 .ptr .align 1 _Z11calcInversaPfS_S_i_param_2,
	.param .u32 _Z11calcInversaPfS_S_i_param_3
)
{
	.reg .pred 	%p<2>;
	.reg .b32 	%r<12>;
	.reg .b32 	%f<4>;
	.reg .b64 	%rd<10>;

	ld.param.u64 	%rd1, [_Z11calcInversaPfS_S_i_param_0];
	ld.param.u64 	%rd2, [_Z11calcInversaPfS_S_i_param_1];
	ld.param.u64 	%rd3, [_Z11calcInversaPfS_S_i_param_2];
	ld.param.u32 	%r3, [_Z11calcInversaPfS_S_i_param_3];
	mov.u32 	%r4, %ctaid.y;
	mov.u32 	%r5, %ntid.y;
	mov.u32 	%r6, %tid.y;
	mad.lo.s32 	%r1, %r4, %r5, %r6;
	mov.u32 	%r7, %ctaid.x;
	mov.u32 	%r8, %ntid.x;
	mov.u32 	%r9, %tid.x;
	mad.lo.s32 	%r2, %r7, %r8, %r9;
	max.s32 	%r10, %r1, %r2;
	setp.ge.s32 	%p1, %r10, %r3;
	@%p1 bra 	$L__BB2_2;
	cvta.to.global.u64 	%rd4, %rd1;
	cvta.to.global.u64 	%rd5, %rd3;
	cvta.to.global.u64 	%rd6, %rd2;
	mad.lo.s32 	%r11, %r3, %r1, %r2;
	mul.wide.s32 	%rd7, %r11, 4;
	add.s64 	%rd8, %rd4, %rd7;
	ld.global.f32 	%f1, [%rd8];
	ld.global.f32 	%f2, [%rd5];
	div.rn.f32 	%f3, %f1, %f2;
	add.s64 	%rd9, %rd6, %rd7;
	st.global.f32 	[%rd9], %f3;
$L__BB2_2:
	ret;

}


// ===== COMPILED SASS (sm_100) =====

	.target	sm_100

	.elftype	@"ET_EXEC"


//--------------------- .note.nv.tkinfo           --------------------------
	.section	.note.nv.tkinfo,"",@"SHT_NOTE"
	.sectionflags	@"SHF_NOTE_NV_TKINFO"
	.tkinfo
        /*0018*/ 	.word	0x00000002
        /*0030*/ 	.string	""
        /*0030*/ 	.string	"ptxas"
        /*0030*/ 	.string	"Cuda compilation tools, release 13.0, V13.0.88"
        /*0030*/ 	.string	"Build cuda_13.0.r13.0/compiler.36424714_0"
        /*0030*/ 	.string	"-arch sm_100 -m 64 "



//--------------------- .note.nv.cuinfo           --------------------------
	.section	.note.nv.cuinfo,"",@"SHT_NOTE"
	.sectionflags	@"SHF_NOTE_NV_CUINFO"
        /*0018*/ 	.short	0x0002
        /*001a*/ 	.short	0x0064
        /*001c*/ 	.short	0x0082
	.zero		2


//--------------------- .nv.info                  --------------------------
	.section	.nv.info,"",@"SHT_CUDA_INFO"
	.align	4


	//----- nvinfo : EIATTR_REGCOUNT
	.align		4
        /*0000*/ 	.byte	0x04, 0x2f
        /*0002*/ 	.short	(.L_1 - .L_0)
	.align		4
.L_0:
        /*0004*/ 	.word	index@(_Z16calcDeterminantePfS_i)
        /*0008*/ 	.word	0x00000014


	//----- nvinfo : EIATTR_FRAME_SIZE
	.align		4
.L_1:
        /*000c*/ 	.byte	0x04, 0x11
        /*000e*/ 	.short	(.L_3 - .L_2)
	.align		4
.L_2:
        /*0010*/ 	.word	index@(_Z16calcDeterminantePfS_i)
        /*0014*/ 	.word	0x00000000


	//----- nvinfo : EIATTR_REGCOUNT
	.align		4
.L_3:
        /*0018*/ 	.byte	0x04, 0x2f
        /*001a*/ 	.short	(.L_5 - .L_4)
	.align		4
.L_4:
        /*001c*/ 	.word	index@(_Z13matrizAdjuntaPfS_i)
        /*0020*/ 	.word	0x00000014


	//----- nvinfo : EIATTR_FRAME_SIZE
	.align		4
.L_5:
        /*0024*/ 	.byte	0x04, 0x11
        /*0026*/ 	.short	(.L_7 - .L_6)
	.align		4
.L_6:
        /*0028*/ 	.word	index@(_Z13matrizAdjuntaPfS_i)
        /*002c*/ 	.word	0x00000000


	//----- nvinfo : EIATTR_REGCOUNT
	.align		4
.L_7:
        /*0030*/ 	.byte	0x04, 0x2f
        /*0032*/ 	.short	(.L_9 - .L_8)
	.align		4
.L_8:
        /*0034*/ 	.word	index@(_Z11calcInversaPfS_S_i)
        /*0038*/ 	.word	0x00000010


	//----- nvinfo : EIATTR_FRAME_SIZE
	.align		4
.L_9:
        /*003c*/ 	.byte	0x04, 0x11
        /*003e*/ 	.short	(.L_11 - .L_10)
	.align		4
.L_10:
        /*0040*/ 	.word	index@($__internal_0_$__cuda_sm3x_div_rn_noftz_f32_slowpath)
        /*0044*/ 	.word	0x00000000


	//----- nvinfo : EIATTR_FRAME_SIZE
	.align		4
.L_11:
        /*0048*/ 	.byte	0x04, 0x11
        /*004a*/ 	.short	(.L_13 - .L_12)
	.align		4
.L_12:
        /*004c*/ 	.word	index@(_Z11calcInversaPfS_S_i)
        /*0050*/ 	.word	0x00000000


	//----- nvinfo : EIATTR_MIN_STACK_SIZE
	.align		4
.L_13:
        /*0054*/ 	.byte	0x04, 0x12
        /*0056*/ 	.short	(.L_15 - .L_14)
	.align		4
.L_14:
        /*0058*/ 	.word	index@(_Z11calcInversaPfS_S_i)
        /*005c*/ 	.word	0x00000000


	//----- nvinfo : EIATTR_MIN_STACK_SIZE
	.align		4
.L_15:
        /*0060*/ 	.byte	0x04, 0x12
        /*0062*/ 	.short	(.L_17 - .L_16)
	.align		4
.L_16:
        /*0064*/ 	.word	index@(_Z13matrizAdjuntaPfS_i)
        /*0068*/ 	.word	0x00000000


	//----- nvinfo : EIATTR_MIN_STACK_SIZE
	.align		4
.L_17:
        /*006c*/ 	.byte	0x04, 0x12
        /*006e*/ 	.short	(.L_19 - .L_18)
	.align		4
.L_18:
        /*0070*/ 	.word	index@(_Z16calcDeterminantePfS_i)
        /*0074*/ 	.word	0x00000000
.L_19:


//--------------------- .nv.compat                --------------------------
	.section	.nv.compat,"",@"SHT_CUDA_COMPAT_INFO"
	.align	4
        /*0000*/ 	.byte	0x02, 0x09, 0x00, 0x00, 0x02, 0x02, 0x01, 0x00, 0x02, 0x05, 0x05, 0x00, 0x03, 0x07, 0x01, 0x01
        /*0010*/ 	.byte	0x02, 0x03, 0x00, 0x00, 0x02, 0x06, 0x01, 0x00, 0x04, 0x0b, 0x08, 0x00, 0x01, 0x00, 0x00, 0x00
        /*0020*/ 	.byte	0x00, 0x00, 0x00, 0x00


//--------------------- .nv.info._Z11calcInversaPfS_S_i --------------------------
	.section	.nv.info._Z11calcInversaPfS_S_i,"",@"SHT_CUDA_INFO"
	.sectionflags	@""
	.align	4


	//----- nvinfo : EIATTR_CUDA_API_VERSION
	.align		4
        /*0000*/ 	.byte	0x04, 0x37
        /*0002*/ 	.short	(.L_21 - .L_20)
.L_20:
        /*0004*/ 	.word	0x00000082


	//----- nvinfo : EIATTR_KPARAM_INFO
	.align		4
.L_21:
        /*0008*/ 	.byte	0x04, 0x17
        /*000a*/ 	.short	(.L_23 - .L_22)
.L_22:
        /*000c*/ 	.word	0x00000000
        /*0010*/ 	.short	0x0003
        /*0012*/ 	.short	0x0018
        /*0014*/ 	.byte	0x00, 0xf0, 0x11, 0x00


	//----- nvinfo : EIATTR_KPARAM_INFO
	.align		4
.L_23:
        /*0018*/ 	.byte	0x04, 0x17
        /*001a*/ 	.short	(.L_25 - .L_24)
.L_24:
        /*001c*/ 	.word	0x00000000
        /*0020*/ 	.short	0x0002
        /*0022*/ 	.short	0x0010
        /*0024*/ 	.byte	0x00, 0xf5, 0x21, 0x00


	//----- nvinfo : EIATTR_KPARAM_INFO
	.align		4
.L_25:
        /*0028*/ 	.byte	0x04, 0x17
        /*002a*/ 	.short	(.L_27 - .L_26)
.L_26:
        /*002c*/ 	.word	0x00000000
        /*0030*/ 	.short	0x0001
        /*0032*/ 	.short	0x0008
        /*0034*/ 	.byte	0x00, 0xf5, 0x21, 0x00


	//----- nvinfo : EIATTR_KPARAM_INFO
	.align		4
.L_27:
        /*0038*/ 	.byte	0x04, 0x17
        /*003a*/ 	.short	(.L_29 - .L_28)
.L_28:
        /*003c*/ 	.word	0x00000000
        /*0040*/ 	.short	0x0000
        /*0042*/ 	.short	0x0000
        /*0044*/ 	.byte	0x00, 0xf5, 0x21, 0x00


	//----- nvinfo : EIATTR_SPARSE_MMA_MASK
	.align		4
.L_29:
        /*0048*/ 	.byte	0x03, 0x50
        /*004a*/ 	.short	0x0000


	//----- nvinfo : EIATTR_MAXREG_COUNT
	.align		4
        /*004c*/ 	.byte	0x03, 0x1b
        /*004e*/ 	.short	0x00ff


	//----- nvinfo : EIATTR_MERCURY_ISA_VERSION
	.align		4
        /*0050*/ 	.byte	0x03, 0x5f
        /*0052*/ 	.short	0x0101


	//----- nvinfo : EIATTR_VRC_CTA_INIT_COUNT
	.align		4
        /*0054*/ 	.byte	0x02, 0x4a
	.zero		1
	.zero		1


	//----- nvinfo : EIATTR_EXIT_INSTR_OFFSETS
	.align		4
        /*0058*/ 	.byte	0x04, 0x1c
        /*005a*/ 	.short	(.L_31 - .L_30)


	//   ....[0]....
.L_30:
        /*005c*/ 	.word	0x000000c0


	//   ....[1]....
        /*0060*/ 	.word	0x00000240


	//----- nvinfo : EIATTR_CRS_STACK_SIZE
	.align		4
.L_31:
        /*0064*/ 	.byte	0x04, 0x1e
        /*0066*/ 	.short	(.L_33 - .L_32)
.L_32:
        /*0068*/ 	.word	0x00000000


	//----- nvinfo : EIATTR_CBANK_PARAM_SIZE
	.align		4
.L_33:
        /*006c*/ 	.byte	0x03, 0x19
        /*006e*/ 	.short	0x001c


	//----- nvinfo : EIATTR_PARAM_CBANK
	.align		4
        /*0070*/ 	.byte	0x04, 0x0a
        /*0072*/ 	.short	(.L_35 - .L_34)
	.align		4
.L_34:
        /*0074*/ 	.word	index@(.nv.constant0._Z11calcInversaPfS_S_i)
        /*0078*/ 	.short	0x0380
        /*007a*/ 	.short	0x001c


	//----- nvinfo : EIATTR_SW_WAR
	.align		4
.L_35:
        /*007c*/ 	.byte	0x04, 0x36
        /*007e*/ 	.short	(.L_37 - .L_36)
.L_36:
        /*0080*/ 	.word	0x00000008
.L_37:


//--------------------- .nv.info._Z13matrizAdjuntaPfS_i --------------------------
	.section	.nv.info._Z13matrizAdjuntaPfS_i,"",@"SHT_CUDA_INFO"
	.sectionflags	@""
	.align	4


	//----- nvinfo : EIATTR_CUDA_API_VERSION
	.align		4
        /*0000*/ 	.byte	0x04, 0x37
        /*0002*/ 	.short	(.L_39 - .L_38)
.L_38:
        /*0004*/ 	.word	0x00000082


	//----- nvinfo : EIATTR_KPARAM_INFO
	.align		4
.L_39:
        /*0008*/ 	.byte	0x04, 0x17
        /*000a*/ 	.short	(.L_41 - .L_40)
.L_40:
        /*000c*/ 	.word	0x00000000
        /*0010*/ 	.short	0x0002
        /*0012*/ 	.short	0x0010
        /*0014*/ 	.byte	0x00, 0xf0, 0x11, 0x00


	//----- nvinfo : EIATTR_KPARAM_INFO
	.align		4
.L_41:
        /*0018*/ 	.byte	0x04, 0x17
        /*001a*/ 	.short	(.L_43 - .L_42)
.L_42:
        /*001c*/ 	.word	0x00000000
        /*0020*/ 	.short	0x0001
        /*0022*/ 	.short	0x0008
        /*0024*/ 	.byte	0x00, 0xf5, 0x21, 0x00


	//----- nvinfo : EIATTR_KPARAM_INFO
	.align		4
.L_43:
        /*0028*/ 	.byte	0x04, 0x17
        /*002a*/ 	.short	(.L_45 - .L_44)
.L_44:
        /*002c*/ 	.word	0x00000000
        /*0030*/ 	.short	0x0000
        /*0032*/ 	.short	0x0000
        /*0034*/ 	.byte	0x00, 0xf5, 0x21, 0x00


	//----- nvinfo : EIATTR_SPARSE_MMA_MASK
	.align		4
.L_45:
        /*0038*/ 	.byte	0x03, 0x50
        /*003a*/ 	.short	0x0000


	//----- nvinfo : EIATTR_MAXREG_COUNT
	.align		4
        /*003c*/ 	.byte	0x03, 0x1b
        /*003e*/ 	.short	0x00ff


	//----- nvinfo : EIATTR_MERCURY_ISA_VERSION
	.align		4
        /*0040*/ 	.byte	0x03, 0x5f
        /*0042*/ 	.short	0x0101


	//----- nvinfo : EIATTR_VRC_CTA_INIT_COUNT
	.align		4
        /*0044*/ 	.byte	0x02, 0x4a
	.zero		1
	.zero		1


	//----- nvinfo : EIATTR_EXIT_INSTR_OFFSETS
	.align		4
        /*0048*/ 	.byte	0x04, 0x1c
        /*004a*/ 	.short	(.L_47 - .L_46)


	//   ....[0]....
.L_46:
        /*004c*/ 	.word	0x000000c0


	//   ....[1]....
        /*0050*/ 	.word	0x00000630


	//   ....[2]....
        /*0054*/ 	.word	0x00000660


	//----- nvinfo : EIATTR_CBANK_PARAM_SIZE
	.align		4
.L_47:
        /*0058*/ 	.byte	0x03, 0x19
        /*005a*/ 	.short	0x0014


	//----- nvinfo : EIATTR_PARAM_CBANK
	.align		4
        /*005c*/ 	.byte	0x04, 0x0a
        /*005e*/ 	.short	(.L_49 - .L_48)
	.align		4
.L_48:
        /*0060*/ 	.word	index@(.nv.constant0._Z13matrizAdjuntaPfS_i)
        /*0064*/ 	.short	0x0380
        /*0066*/ 	.short	0x0014


	//----- nvinfo : EIATTR_SW_WAR
	.align		4
.L_49:
        /*0068*/ 	.byte	0x04, 0x36
        /*006a*/ 	.short	(.L_51 - .L_50)
.L_50:
        /*006c*/ 	.word	0x00000008
.L_51:


//--------------------- .nv.info._Z16calcDeterminantePfS_i --------------------------
	.section	.nv.info._Z16calcDeterminantePfS_i,"",@"SHT_CUDA_INFO"
	.sectionflags	@""
	.align	4


	//----- nvinfo : EIATTR_CUDA_API_VERSION
	.align		4
        /*0000*/ 	.byte	0x04, 0x37
        /*0002*/ 	.short	(.L_53 - .L_52)
.L_52:
        /*0004*/ 	.word	0x00000082


	//----- nvinfo : EIATTR_KPARAM_INFO
	.align		4
.L_53:
        /*0008*/ 	.byte	0x04, 0x17
        /*000a*/ 	.short	(.L_55 - .L_54)
.L_54:
        /*000c*/ 	.word	0x00000000
        /*0010*/ 	.short	0x0002
        /*0012*/ 	.short	0x0010
        /*0014*/ 	.byte	0x00, 0xf0, 0x11, 0x00


	//----- nvinfo : EIATTR_KPARAM_INFO
	.align		4
.L_55:
        /*0018*/ 	.byte	0x04, 0x17
        /*001a*/ 	.short	(.L_57 - .L_56)
.L_56:
        /*001c*/ 	.word	0x00000000
        /*0020*/ 	.short	0x0001
        /*0022*/ 	.short	0x0008
        /*0024*/ 	.byte	0x00, 0xf5, 0x21, 0x00


	//----- nvinfo : EIATTR_KPARAM_INFO
	.align		4
.L_57:
        /*0028*/ 	.byte	0x04, 0x17
        /*002a*/ 	.short	(.L_59 - .L_58)
.L_58:
        /*002c*/ 	.word	0x00000000
        /*0030*/ 	.short	0x0000
        /*0032*/ 	.short	0x0000
        /*0034*/ 	.byte	0x00, 0xf5, 0x21, 0x00


	//----- nvinfo : EIATTR_SPARSE_MMA_MASK
	.align		4
.L_59:
        /*0038*/ 	.byte	0x03, 0x50
        /*003a*/ 	.short	0x0000


	//----- nvinfo : EIATTR_MAXREG_COUNT
	.align		4
        /*003c*/ 	.byte	0x03, 0x1b
        /*003e*/ 	.short	0x00ff


	//----- nvinfo : EIATTR_MERCURY_ISA_VERSION
	.align		4
        /*0040*/ 	.byte	0x03, 0x5f
        /*0042*/ 	.short	0x0101


	//----- nvinfo : EIATTR_VRC_CTA_INIT_COUNT
	.align		4
        /*0044*/ 	.byte	0x02, 0x4a
	.zero		1
	.zero		1


	//----- nvinfo : EIATTR_EXIT_INSTR_OFFSETS
	.align		4
        /*0048*/ 	.byte	0x04, 0x1c
        /*004a*/ 	.short	(.L_61 - .L_60)


	//   ....[0]....
.L_60:
        /*004c*/ 	.word	0x00000070


	//   ....[1]....
        /*0050*/ 	.word	0x00000520


	//----- nvinfo : EIATTR_CBANK_PARAM_SIZE
	.align		4
.L_61:
        /*0054*/ 	.byte	0x03, 0x19
        /*0056*/ 	.short	0x0014


	//----- nvinfo : EIATTR_PARAM_CBANK
	.align		4
        /*0058*/ 	.byte	0x04, 0x0a
        /*005a*/ 	.short	(.L_63 - .L_62)
	.align		4
.L_62:
        /*005c*/ 	.word	index@(.nv.constant0._Z16calcDeterminantePfS_i)
        /*0060*/ 	.short	0x0380
        /*0062*/ 	.short	0x0014


	//----- nvinfo : EIATTR_SW_WAR
	.align		4
.L_63:
        /*0064*/ 	.byte	0x04, 0x36
        /*0066*/ 	.short	(.L_65 - .L_64)
.L_64:
        /*0068*/ 	.word	0x00000008
.L_65:


//--------------------- .nv.callgraph             --------------------------
	.section	.nv.callgraph,"",@"SHT_CUDA_CALLGRAPH"
	.align	4
	.sectionentsize	8
	.align		4
        /*0000*/ 	.word	0x00000000
	.align		4
        /*0004*/ 	.word	0xffffffff
	.align		4
        /*0008*/ 	.word	0x00000000
	.align		4
        /*000c*/ 	.word	0xfffffffe
	.align		4
        /*0010*/ 	.word	0x00000000
	.align		4
        /*0014*/ 	.word	0xfffffffd
	.align		4
        /*0018*/ 	.word	0x00000000
	.align		4
        /*001c*/ 	.word	0xfffffffc


//--------------------- .text._Z11calcInversaPfS_S_i --------------------------
	.section	.text._Z11calcInversaPfS_S_i,"ax",@progbits
	.align	128
        .global         _Z11calcInversaPfS_S_i
        .type           _Z11calcInversaPfS_S_i,@function
        .size           _Z11calcInversaPfS_S_i,(.L_x_16 - _Z11calcInversaPfS_S_i)
        .other          _Z11calcInversaPfS_S_i,@"STO_CUDA_ENTRY STV_DEFAULT"
_Z11calcInversaPfS_S_i:
.text._Z11calcInversaPfS_S_i:
[----:B------:R-:W-:Y:S01]  /*0000*/  LDC R1, c[0x0][0x37c] ;  /* 0x0000df00ff017b82 */ /* 0x000fe20000000800 */
[----:B------:R-:W0:Y:S07]  /*0010*/  S2R R3, SR_TID.Y ;  /* 0x0000000000037919 */ /* 0x000e2e0000002200 */
[----:B------:R-:W0:Y:S01]  /*0020*/  S2UR UR4, SR_CTAID.Y ;  /* 0x00000000000479c3 */ /* 0x000e220000002600 */
[----:B------:R-:W1:Y:S01]  /*0030*/  LDCU UR6, c[0x0][0x398] ;  /* 0x00007300ff0677ac */ /* 0x000e620008000800 */
[----:B------:R-:W2:Y:S06]  /*0040*/  S2R R5, SR_TID.X ;  /* 0x0000000000057919 */ /* 0x000eac0000002100 */
[----:B------:R-:W0:Y:S08]  /*0050*/  LDC R2, c[0x0][0x364] ;  /* 0x0000d900ff027b82 */ /* 0x000e300000000800 */
[----:B------:R-:W2:Y:S08]  /*0060*/  S2UR UR5, SR_CTAID.X ;  /* 0x00000000000579c3 */ /* 0x000eb00000002500 */
[----:B------:R-:W2:Y:S01]  /*0070*/  LDC R0, c[0x0][0x360] ;  /* 0x0000d800ff007b82 */ /* 0x000ea20000000800 */
[----:B0-----:R-:W-:-:S02]  /*0080*/  IMAD R2, R2, UR4, R3 ;  /* 0x0000000402027c24 */ /* 0x001fc4000f8e0203 */
[----:B--2---:R-:W-:-:S05]  /*0090*/  IMAD R3, R0, UR5, R5 ;  /* 0x0000000500037c24 */ /* 0x004fca000f8e0205 */
[----:B------:R-:W-:-:S04]  /*00a0*/  VIMNMX R0, PT, PT, R2, R3, !PT ;  /* 0x0000000302007248 */ /* 0x000fc80007fe0100 */
[----:B-1----:R-:W-:-:S13]  /*00b0*/  ISETP.GE.AND P0, PT, R0, UR6, PT ;  /* 0x0000000600007c0c */ /* 0x002fda000bf06270 */
[----:B------:R-:W-:Y:S05]  /*00c0*/  @P0 EXIT ;  /* 0x000000000000094d */ /* 0x000fea0003800000 */
[----:B------:R-:W0:Y:S01]  /*00d0*/  LDC.64 R6, c[0x0][0x390] ;  /* 0x0000e400ff067b82 */ /* 0x000e220000000a00 */
[----:B------:R-:W0:Y:S07]  /*00e0*/  LDCU.64 UR4, c[0x0][0x358] ;  /* 0x00006b00ff0477ac */ /* 0x000e2e0008000a00 */
[----:B------:R-:W1:Y:S01]  /*00f0*/  LDC.64 R4, c[0x0][0x380] ;  /* 0x0000e000ff047b82 */ /* 0x000e620000000a00 */
[----:B------:R-:W-:Y:S01]  /*0100*/  IMAD R2, R2, UR6, R3 ;  /* 0x0000000602027c24 */ /* 0x000fe2000f8e0203 */
[----:B0-----:R-:W2:Y:S03]  /*0110*/  LDG.E R7, desc[UR4][R6.64] ;  /* 0x0000000406077981 */ /* 0x001ea6000c1e1900 */
[----:B-1----:R-:W-:-:S05]  /*0120*/  IMAD.WIDE R4, R2, 0x4, R4 ;  /* 0x0000000402047825 */ /* 0x002fca00078e0204 */
[----:B------:R-:W3:Y:S01]  /*0130*/  LDG.E R0, desc[UR4][R4.64] ;  /* 0x0000000404007981 */ /* 0x000ee2000c1e1900 */
[----:B------:R-:W-:Y:S01]  /*0140*/  BSSY.RECONVERGENT B0, `(.L_x_0) ;  /* 0x000000c000007945 */ /* 0x000fe20003800200 */
[----:B--2---:R-:W0:Y:S08]  /*0150*/  MUFU.RCP R8, R7 ;  /* 0x0000000700087308 */ /* 0x004e300000001000 */
[----:B---3--:R-:W1:Y:S01]  /*0160*/  FCHK P0, R0, R7 ;  /* 0x0000000700007302 */ /* 0x008e620000000000 */
[----:B0-----:R-:W-:-:S04]  /*0170*/  FFMA R3, -R7, R8, 1 ;  /* 0x3f80000007037423 */ /* 0x001fc80000000108 */
[----:B------:R-:W-:-:S04]  /*0180*/  FFMA R3, R8, R3, R8 ;  /* 0x0000000308037223 */ /* 0x000fc80000000008 */
[----:B------:R-:W-:-:S04]  /*0190*/  FFMA R8, R0, R3, RZ ;  /* 0x0000000300087223 */ /* 0x000fc800000000ff */
[----:B------:R-:W-:-:S04]  /*01a0*/  FFMA R9, -R7, R8, R0 ;  /* 0x0000000807097223 */ /* 0x000fc80000000100 */
[----:B------:R-:W-:Y:S01]  /*01b0*/  FFMA R9, R3, R9, R8 ;  /* 0x0000000903097223 */ /* 0x000fe20000000008 */
[----:B-1----:R-:W-:Y:S06]  /*01c0*/  @!P0 BRA `(.L_x_1) ;  /* 0x00000000000c8947 */ /* 0x002fec0003800000 */
[----:B------:R-:W-:-:S07]  /*01d0*/  MOV R4, 0x1f0 ;  /* 0x000001f000047802 */ /* 0x000fce0000000f00 */
[----:B------:R-:W-:Y:S05]  /*01e0*/  CALL.REL.NOINC `($__internal_0_$__cuda_sm3x_div_rn_noftz_f32_slowpath) ;  /* 0x0000000000187944 */ /* 0x000fea0003c00000 */
[----:B------:R-:W-:-:S07]  /*01f0*/  IMAD.MOV.U32 R9, RZ, RZ, R0 ;  /* 0x000000ffff097224 */ /* 0x000fce00078e0000 */
.L_x_1:
[----:B------:R-:W-:Y:S05]  /*0200*/  BSYNC.RECONVERGENT B0 ;  /* 0x0000000000007941 */ /* 0x000fea0003800200 */
.L_x_0:
[----:B------:R-:W0:Y:S02]  /*0210*/  LDC.64 R4, c[0x0][0x388] ;  /* 0x0000e200ff047b82 */ /* 0x000e240000000a00 */
[----:B0-----:R-:W-:-:S05]  /*0220*/  IMAD.WIDE R2, R2, 0x4, R4 ;  /* 0x0000000402027825 */ /* 0x001fca00078e0204 */
[----:B------:R-:W-:Y:S01]  /*0230*/  STG.E desc[UR4][R2.64], R9 ;  /* 0x0000000902007986 */ /* 0x000fe2000c101904 */
[----:B------:R-:W-:Y:S05]  /*0240*/  EXIT ;  /* 0x000000000000794d */ /* 0x000fea0003800000 */
        .weak           $__internal_0_$__cuda_sm3x_div_rn_noftz_f32_slowpath
        .type           $__internal_0_$__cuda_sm3x_div_rn_noftz_f32_slowpath,@function
        .size           $__internal_0_$__cuda_sm3x_div_rn_noftz_f32_slowpath,(.L_x_16 - $__internal_0_$__cuda_sm3x_div_rn_noftz_f32_slowpath)
$__internal_0_$__cuda_sm3x_div_rn_noftz_f32_slowpath:
[----:B------:R-:W-:Y:S01]  /*0250*/  SHF.R.U32.HI R5, RZ, 0x17, R7 ;  /* 0x00000017ff057819 */ /* 0x000fe20000011607 */
[----:B------:R-:W-:Y:S01]  /*0260*/  BSSY.RECONVERGENT B1, `(.L_x_2) ;  /* 0x0000064000017945 */ /* 0x000fe20003800200 */
[--C-:B------:R-:W-:Y:S01]  /*0270*/  SHF.R.U32.HI R3, RZ, 0x17, R0.reuse ;  /* 0x00000017ff037819 */ /* 0x100fe20000011600 */
[----:B------:R-:W-:Y:S01]  /*0280*/  IMAD.MOV.U32 R8, RZ, RZ, R0 ;  /* 0x000000ffff087224 */ /* 0x000fe200078e0000 */
[----:B------:R-:W-:Y:S02]  /*0290*/  LOP3.LUT R6, R5, 0xff, RZ, 0xc0, !PT ;  /* 0x000000ff05067812 */ /* 0x000fe400078ec0ff */
[----:B------:R-:W-:-:S03]  /*02a0*/  LOP3.LUT R5, R3, 0xff, RZ, 0xc0, !PT ;  /* 0x000000ff03057812 */ /* 0x000fc600078ec0ff */
[----:B------:R-:W-:Y:S02]  /*02b0*/  VIADD R11, R6, 0xffffffff ;  /* 0xffffffff060b7836 */ /* 0x000fe40000000000 */
[----:B------:R-:W-:-:S03]  /*02c0*/  VIADD R10, R5, 0xffffffff ;  /* 0xffffffff050a7836 */ /* 0x000fc60000000000 */
[----:B------:R-:W-:-:S04]  /*02d0*/  ISETP.GT.U32.AND P0, PT, R11, 0xfd, PT ;  /* 0x000000fd0b00780c */ /* 0x000fc80003f04070 */
[----:B------:R-:W-:-:S13]  /*02e0*/  ISETP.GT.U32.OR P0, PT, R10, 0xfd, P0 ;  /* 0x000000fd0a00780c */ /* 0x000fda0000704470 */
[----:B------:R-:W-:Y:S01]  /*02f0*/  @!P0 IMAD.MOV.U32 R9, RZ, RZ, RZ ;  /* 0x000000ffff098224 */ /* 0x000fe200078e00ff */
[----:B------:R-:W-:Y:S06]  /*0300*/  @!P0 BRA `(.L_x_3) ;  /* 0x0000000000608947 */ /* 0x000fec0003800000 */
[----:B------:R-:W-:Y:S01]  /*0310*/  FSETP.GTU.FTZ.AND P0, PT, |R0|, +INF , PT ;  /* 0x7f8000000000780b */ /* 0x000fe20003f1c200 */
[----:B------:R-:W-:Y:S01]  /*0320*/  IMAD.MOV.U32 R3, RZ, RZ, R7 ;  /* 0x000000ffff037224 */ /* 0x000fe200078e0007 */
[----:B------:R-:W-:-:S04]  /*0330*/  FSETP.GTU.FTZ.AND P1, PT, |R7|, +INF , PT ;  /* 0x7f8000000700780b */ /* 0x000fc80003f3c200 */
[----:B------:R-:W-:-:S13]  /*0340*/  PLOP3.LUT P0, PT, P0, P1, PT, 0xf8, 0x8f ;  /* 0x00000000008f781c */ /* 0x000fda0000703f70 */
[----:B------:R-:W-:Y:S05]  /*0350*/  @P0 BRA `(.L_x_4) ;  /* 0x00000004004c0947 */ /* 0x000fea0003800000 */
[----:B------:R-:W-:-:S13]  /*0360*/  LOP3.LUT P0, RZ, R7, 0x7fffffff, R8, 0xc8, !PT ;  /* 0x7fffffff07ff7812 */ /* 0x000fda000780c808 */
[----:B------:R-:W-:Y:S05]  /*0370*/  @!P0 BRA `(.L_x_5) ;  /* 0x00000004003c8947 */ /* 0x000fea0003800000 */
[C---:B------:R-:W-:Y:S02]  /*0380*/  FSETP.NEU.FTZ.AND P2, PT, |R0|.reuse, +INF , PT ;  /* 0x7f8000000000780b */ /* 0x040fe40003f5d200 */
[----:B------:R-:W-:Y:S02]  /*0390*/  FSETP.NEU.FTZ.AND P1, PT, |R3|, +INF , PT ;  /* 0x7f8000000300780b */ /* 0x000fe40003f3d200 */
[----:B------:R-:W-:-:S11]  /*03a0*/  FSETP.NEU.FTZ.AND P0, PT, |R0|, +INF , PT ;  /* 0x7f8000000000780b */ /* 0x000fd60003f1d200 */
[----:B------:R-:W-:Y:S05]  /*03b0*/  @!P1 BRA !P2, `(.L_x_5) ;  /* 0x00000004002c9947 */ /* 0x000fea0005000000 */
[----:B------:R-:W-:-:S04]  /*03c0*/  LOP3.LUT P2, RZ, R8, 0x7fffffff, RZ, 0xc0, !PT ;  /* 0x7fffffff08ff7812 */ /* 0x000fc8000784c0ff */
[----:B------:R-:W-:-:S13]  /*03d0*/  PLOP3.LUT P1, PT, P1, P2, PT, 0x2f, 0xf2 ;  /* 0x0000000000f2781c */ /* 0x000fda0000f24577 */
[----:B------:R-:W-:Y:S05]  /*03e0*/  @P1 BRA `(.L_x_6) ;  /* 0x0000000400181947 */ /* 0x000fea0003800000 */
[----:B------:R-:W-:-:S04]  /*03f0*/  LOP3.LUT P1, RZ, R7, 0x7fffffff, RZ, 0xc0, !PT ;  /* 0x7fffffff07ff7812 */ /* 0x000fc8000782c0ff */
[----:B------:R-:W-:-:S13]  /*0400*/  PLOP3.LUT P0, PT, P0, P1, PT, 0x2f, 0xf2 ;  /* 0x0000000000f2781c */ /* 0x000fda0000702577 */
[----:B------:R-:W-:Y:S05]  /*0410*/  @P0 BRA `(.L_x_7) ;  /* 0x0000000400000947 */ /* 0x000fea0003800000 */
[----:B------:R-:W-:Y:S02]  /*0420*/  ISETP.GE.AND P0, PT, R10, RZ, PT ;  /* 0x000000ff0a00720c */ /* 0x000fe40003f06270 */
[----:B------:R-:W-:-:S11]  /*0430*/  ISETP.GE.AND P1, PT, R11, RZ, PT ;  /* 0x000000ff0b00720c */ /* 0x000fd60003f26270 */
[----:B------:R-:W-:Y:S02]  /*0440*/  @P0 IMAD.MOV.U32 R9, RZ, RZ, RZ ;  /* 0x000000ffff090224 */ /* 0x000fe400078e00ff */
[----:B------:R-:W-:Y:S01]  /*0450*/  @!P0 FFMA R8, R0, 1.84467440737095516160e+19, RZ ;  /* 0x5f80000000088823 */ /* 0x000fe200000000ff */
[----:B------:R-:W-:Y:S02]  /*0460*/  @!P0 IMAD.MOV.U32 R9, RZ, RZ, -0x40 ;  /* 0xffffffc0ff098424 */ /* 0x000fe400078e00ff */
[----:B------:R-:W-:Y:S02]  /*0470*/  @!P1 FFMA R7, R3, 1.84467440737095516160e+19, RZ ;  /* 0x5f80000003079823 */ /* 0x000fe400000000ff */
[----:B------:R-:W-:-:S07]  /*0480*/  @!P1 VIADD R9, R9, 0x40 ;  /* 0x0000004009099836 */ /* 0x000fce0000000000 */
.L_x_3:
[----:B------:R-:W-:Y:S01]  /*0490*/  LEA R0, R6, 0xc0800000, 0x17 ;  /* 0xc080000006007811 */ /* 0x000fe200078eb8ff */
[----:B------:R-:W-:Y:S01]  /*04a0*/  VIADD R5, R5, 0xffffff81 ;  /* 0xffffff8105057836 */ /* 0x000fe20000000000 */
[----:B------:R-:W-:Y:S03]  /*04b0*/  BSSY.RECONVERGENT B2, `(.L_x_8) ;  /* 0x0000035000027945 */ /* 0x000fe60003800200 */
[----:B------:R-:W-:Y:S01]  /*04c0*/  IMAD.IADD R7, R7, 0x1, -R0 ;  /* 0x0000000107077824 */ /* 0x000fe200078e0a00 */
[C---:B------:R-:W-:Y:S01]  /*04d0*/  IADD3 R6, PT, PT, R5.reuse, 0x7f, -R6 ;  /* 0x0000007f05067810 */ /* 0x040fe20007ffe806 */
[----:B------:R-:W-:Y:S02]  /*04e0*/  IMAD R0, R5, -0x800000, R8 ;  /* 0xff80000005007824 */ /* 0x000fe400078e0208 */
[----:B------:R-:W0:Y:S01]  /*04f0*/  MUFU.RCP R3, R7 ;  /* 0x0000000700037308 */ /* 0x000e220000001000 */
[----:B------:R-:W-:Y:S01]  /*0500*/  FADD.FTZ R11, -R7, -RZ ;  /* 0x800000ff070b7221 */ /* 0x000fe20000010100 */
[----:B------:R-:W-:-:S03]  /*0510*/  IMAD.IADD R6, R6, 0x1, R9 ;  /* 0x0000000106067824 */ /* 0x000fc600078e0209 */
[----:B0-----:R-:W-:-:S04]  /*0520*/  FFMA R10, R3, R11, 1 ;  /* 0x3f800000030a7423 */ /* 0x001fc8000000000b */
[----:B------:R-:W-:-:S04]  /*0530*/  FFMA R10, R3, R10, R3 ;  /* 0x0000000a030a7223 */ /* 0x000fc80000000003 */
[----:B------:R-:W-:-:S04]  /*0540*/  FFMA R3, R0, R10, RZ ;  /* 0x0000000a00037223 */ /* 0x000fc800000000ff */
[----:B------:R-:W-:-:S04]  /*0550*/  FFMA R8, R11, R3, R0 ;  /* 0x000000030b087223 */ /* 0x000fc80000000000 */
[----:B------:R-:W-:-:S04]  /*0560*/  FFMA R13, R10, R8, R3 ;  /* 0x000000080a0d7223 */ /* 0x000fc80000000003 */
[----:B------:R-:W-:-:S04]  /*0570*/  FFMA R8, R11, R13, R0 ;  /* 0x0000000d0b087223 */ /* 0x000fc80000000000 */
[----:B------:R-:W-:-:S05]  /*0580*/  FFMA R0, R10, R8, R13 ;  /* 0x000000080a007223 */ /* 0x000fca000000000d */
[----:B------:R-:W-:-:S04]  /*0590*/  SHF.R.U32.HI R3, RZ, 0x17, R0 ;  /* 0x00000017ff037819 */ /* 0x000fc80000011600 */
[----:B------:R-:W-:-:S05]  /*05a0*/  LOP3.LUT R3, R3, 0xff, RZ, 0xc0, !PT ;  /* 0x000000ff03037812 */ /* 0x000fca00078ec0ff */
[----:B------:R-:W-:-:S04]  /*05b0*/  IMAD.IADD R7, R3, 0x1, R6 ;  /* 0x0000000103077824 */ /* 0x000fc800078e0206 */
[----:B------:R-:W-:-:S05]  /*05c0*/  VIADD R3, R7, 0xffffffff ;  /* 0xffffffff07037836 */ /* 0x000fca0000000000 */
[----:B------:R-:W-:-:S13]  /*05d0*/  ISETP.GE.U32.AND P0, PT, R3, 0xfe, PT ;  /* 0x000000fe0300780c */ /* 0x000fda0003f06070 */
[----:B------:R-:W-:Y:S05]  /*05e0*/  @!P0 BRA `(.L_x_9) ;  /* 0x0000000000808947 */ /* 0x000fea0003800000 */
[----:B------:R-:W-:-:S13]  /*05f0*/  ISETP.GT.AND P0, PT, R7, 0xfe, PT ;  /* 0x000000fe0700780c */ /* 0x000fda0003f04270 */
[----:B------:R-:W-:Y:S05]  /*0600*/  @P0 BRA `(.L_x_10) ;  /* 0x00000000006c0947 */ /* 0x000fea0003800000 */
[----:B------:R-:W-:-:S13]  /*0610*/  ISETP.GE.AND P0, PT, R7, 0x1, PT ;  /* 0x000000010700780c */ /* 0x000fda0003f06270 */
[----:B------:R-:W-:Y:S05]  /*0620*/  @P0 BRA `(.L_x_11) ;  /* 0x0000000000740947 */ /* 0x000fea0003800000 */
[----:B------:R-:W-:Y:S02]  /*0630*/  ISETP.GE.AND P0, PT, R7, -0x18, PT ;  /* 0xffffffe80700780c */ /* 0x000fe40003f06270 */
[----:B------:R-:W-:-:S11]  /*0640*/  LOP3.LUT R0, R0, 0x80000000, RZ, 0xc0, !PT ;  /* 0x8000000000007812 */ /* 0x000fd600078ec0ff */
[----:B------:R-:W-:Y:S05]  /*0650*/  @!P0 BRA `(.L_x_11) ;  /* 0x0000000000688947 */ /* 0x000fea0003800000 */
[CCC-:B------:R-:W-:Y:S01]  /*0660*/  FFMA.RZ R3, R10.reuse, R8.reuse, R13.reuse ;  /* 0x000000080a037223 */ /* 0x1c0fe2000000c00d */
[CCC-:B------:R-:W-:Y:S01]  /*0670*/  FFMA.RM R6, R10.reuse, R8.reuse, R13.reuse ;  /* 0x000000080a067223 */ /* 0x1c0fe2000000400d */
[C---:B------:R-:W-:Y:S02]  /*0680*/  ISETP.NE.AND P2, PT, R7.reuse, RZ, PT ;  /* 0x000000ff0700720c */ /* 0x040fe40003f45270 */
[----:B------:R-:W-:Y:S02]  /*0690*/  ISETP.NE.AND P1, PT, R7, RZ, PT ;  /* 0x000000ff0700720c */ /* 0x000fe40003f25270 */
[----:B------:R-:W-:Y:S01]  /*06a0*/  LOP3.LUT R5, R3, 0x7fffff, RZ, 0xc0, !PT ;  /* 0x007fffff03057812 */ /* 0x000fe200078ec0ff */
[----:B------:R-:W-:Y:S01]  /*06b0*/  FFMA.RP R3, R10, R8, R13 ;  /* 0x000000080a037223 */ /* 0x000fe2000000800d */
[----:B------:R-:W-:Y:S02]  /*06c0*/  VIADD R8, R7, 0x20 ;  /* 0x0000002007087836 */ /* 0x000fe40000000000 */
[----:B------:R-:W-:Y:S01]  /*06d0*/  LOP3.LUT R5, R5, 0x800000, RZ, 0xfc, !PT ;  /* 0x0080000005057812 */ /* 0x000fe200078efcff */
[----:B------:R-:W-:Y:S01]  /*06e0*/  IMAD.MOV R7, RZ, RZ, -R7 ;  /* 0x000000ffff077224 */ /* 0x000fe200078e0a07 */
[----:B------:R-:W-:-:S02]  /*06f0*/  FSETP.NEU.FTZ.AND P0, PT, R3, R6, PT ;  /* 0x000000060300720b */ /* 0x000fc40003f1d000 */
[----:B------:R-:W-:Y:S02]  /*0700*/  SHF.L.U32 R8, R5, R8, RZ ;  /* 0x0000000805087219 */ /* 0x000fe400000006ff */
[----:B------:R-:W-:Y:S02]  /*0710*/  SEL R6, R7, RZ, P2 ;  /* 0x000000ff07067207 */ /* 0x000fe40001000000 */
[----:B------:R-:W-:Y:S02]  /*0720*/  ISETP.NE.AND P1, PT, R8, RZ, P1 ;  /* 0x000000ff0800720c */ /* 0x000fe40000f25270 */
[----:B------:R-:W-:Y:S02]  /*0730*/  SHF.R.U32.HI R6, RZ, R6, R5 ;  /* 0x00000006ff067219 */ /* 0x000fe40000011605 */
[----:B------:R-:W-:Y:S02]  /*0740*/  PLOP3.LUT P0, PT, P0, P1, PT, 0xf8, 0x8f ;  /* 0x00000000008f781c */ /* 0x000fe40000703f70 */
[----:B------:R-:W-:-:S02]  /*0750*/  SHF.R.U32.HI R8, RZ, 0x1, R6 ;  /* 0x00000001ff087819 */ /* 0x000fc40000011606 */
[----:B------:R-:W-:-:S04]  /*0760*/  SEL R3, RZ, 0x1, !P0 ;  /* 0x00000001ff037807 */ /* 0x000fc80004000000 */
[----:B------:R-:W-:-:S04]  /*0770*/  LOP3.LUT R3, R3, 0x1, R8, 0xf8, !PT ;  /* 0x0000000103037812 */ /* 0x000fc800078ef808 */
[----:B------:R-:W-:-:S05]  /*0780*/  LOP3.LUT R3, R3, R6, RZ, 0xc0, !PT ;  /* 0x0000000603037212 */ /* 0x000fca00078ec0ff */
[----:B------:R-:W-:-:S05]  /*0790*/  IMAD.IADD R3, R8, 0x1, R3 ;  /* 0x0000000108037824 */ /* 0x000fca00078e0203 */
[----:B------:R-:W-:Y:S01]  /*07a0*/  LOP3.LUT R0, R3, R0, RZ, 0xfc, !PT ;  /* 0x0000000003007212 */ /* 0x000fe200078efcff */
[----:B------:R-:W-:Y:S06]  /*07b0*/  BRA `(.L_x_11) ;  /* 0x0000000000107947 */ /* 0x000fec0003800000 */
.L_x_10:
[----:B------:R-:W-:-:S04]  /*07c0*/  LOP3.LUT R0, R0, 0x80000000, RZ, 0xc0, !PT ;  /* 0x8000000000007812 */ /* 0x000fc800078ec0ff */
[----:B------:R-:W-:Y:S01]  /*07d0*/  LOP3.LUT R0, R0, 0x7f800000, RZ, 0xfc, !PT ;  /* 0x7f80000000007812 */ /* 0x000fe200078efcff */
[----:B------:R-:W-:Y:S06]  /*07e0*/  BRA `(.L_x_11) ;  /* 0x0000000000047947 */ /* 0x000fec0003800000 */
.L_x_9:
[----:B------:R-:W-:-:S07]  /*07f0*/  IMAD R0, R6, 0x800000, R0 ;  /* 0x0080000006007824 */ /* 0x000fce00078e0200 */
.L_x_11:
[----:B------:R-:W-:Y:S05]  /*0800*/  BSYNC.RECONVERGENT B2 ;  /* 0x0000000000027941 */ /* 0x000fea0003800200 */
.L_x_8:
[----:B------:R-:W-:Y:S05]  /*0810*/  BRA `(.L_x_12) ;  /* 0x0000000000207947 */ /* 0x000fea0003800000 */
.L_x_7:
[----:B------:R-:W-:-:S04]  /*0820*/  LOP3.LUT R0, R7, 0x80000000, R8, 0x48, !PT ;  /* 0x8000000007007812 */ /* 0x000fc800078e4808 */
[----:B------:R-:W-:Y:S01]  /*0830*/  LOP3.LUT R0, R0, 0x7f800000, RZ, 0xfc, !PT ;  /* 0x7f80000000007812 */ /* 0x000fe200078efcff */
[----:B------:R-:W-:Y:S06]  /*0840*/  BRA `(.L_x_12) ;  /* 0x0000000000147947 */ /* 0x000fec0003800000 */
.L_x_6:
[----:B------:R-:W-:Y:S01]  /*0850*/  LOP3.LUT R0, R7, 0x80000000, R8, 0x48, !PT ;  /* 0x8000000007007812 */ /* 0x000fe200078e4808 */
[----:B------:R-:W-:Y:S06]  /*0860*/  BRA `(.L_x_12) ;  /* 0x00000000000c7947 */ /* 0x000fec0003800000 */
.L_x_5:
[----:B------:R-:W0:Y:S01]  /*0870*/  MUFU.RSQ R0, -QNAN ;  /* 0xffc0000000007908 */ /* 0x000e220000001400 */
[----:B------:R-:W-:Y:S05]  /*0880*/  BRA `(.L_x_12) ;  /* 0x0000000000047947 */ /* 0x000fea0003800000 */
.L_x_4:
[----:B------:R-:W-:-:S07]  /*0890*/  FADD.FTZ R0, R0, R3 ;  /* 0x0000000300007221 */ /* 0x000fce0000010000 */
.L_x_12:
[----:B------:R-:W-:Y:S05]  /*08a0*/  BSYNC.RECONVERGENT B1 ;  /* 0x0000000000017941 */ /* 0x000fea0003800200 */
.L_x_2:
[----:B------:R-:W-:-:S04]  /*08b0*/  IMAD.MOV.U32 R5, RZ, RZ, 0x0 ;  /* 0x00000000ff057424 */ /* 0x000fc800078e00ff */
[----:B0-----:R-:W-:Y:S05]  /*08c0*/  RET.REL.NODEC R4 `(_Z11calcInversaPfS_S_i) ;  /* 0xfffffff404cc7950 */ /* 0x001fea0003c3ffff */
.L_x_13:
[----:B------:R-:W-:-:S00]  /*08d0*/  BRA `(.L_x_13) ;  /* 0xfffffffc00fc7947 */ /* 0x000fc0000383ffff */
[----:B------:R-:W-:-:S00]  /*08e0*/  NOP ;  /* 0x0000000000007918 */ /* 0x000fc00000000000 */
        /* <DEDUP_REMOVED lines=9> */
.L_x_16:


//--------------------- .text._Z13matrizAdjuntaPfS_i --------------------------
	.section	.text._Z13matrizAdjuntaPfS_i,"ax",@progbits
	.align	128
        .global         _Z13matrizAdjuntaPfS_i
        .type           _Z13matrizAdjuntaPfS_i,@function
        .size           _Z13matrizAdjuntaPfS_i,(.L_x_18 - _Z13matrizAdjuntaPfS_i)
        .other          _Z13matrizAdjuntaPfS_i,@"STO_CUDA_ENTRY STV_DEFAULT"
_Z13matrizAdjuntaPfS_i:
.text._Z13matrizAdjuntaPfS_i:
[----:B------:R-:W-:Y:S01]  /*0000*/  LDC R1, c[0x0][0x37c] ;  /* 0x0000df00ff017b82 */ /* 0x000fe20000000800 */
[----:B------:R-:W0:Y:S07]  /*0010*/  S2R R0, SR_TID.Y ;  /* 0x0000000000007919 */ /* 0x000e2e0000002200 */
[----:B------:R-:W0:Y:S01]  /*0020*/  S2UR UR4, SR_CTAID.Y ;  /* 0x00000000000479c3 */ /* 0x000e220000002600 */
[----:B------:R-:W1:Y:S07]  /*0030*/  S2R R5, SR_TID.X ;  /* 0x0000000000057919 */ /* 0x000e6e0000002100 */
[----:B------:R-:W0:Y:S08]  /*0040*/  LDC R3, c[0x0][0x364] ;  /* 0x0000d900ff037b82 */ /* 0x000e300000000800 */
[----:B------:R-:W1:Y:S08]  /*0050*/  S2UR UR5, SR_CTAID.X ;  /* 0x00000000000579c3 */ /* 0x000e700000002500 */
[----:B------:R-:W1:Y:S08]  /*0060*/  LDC R4, c[0x0][0x360] ;  /* 0x0000d800ff047b82 */ /* 0x000e700000000800 */
[----:B------:R-:W2:Y:S01]  /*0070*/  LDC R2, c[0x0][0x390] ;  /* 0x0000e400ff027b82 */ /* 0x000ea20000000800 */
[----:B0-----:R-:W-:-:S02]  /*0080*/  IMAD R3, R3, UR4, R0 ;  /* 0x0000000403037c24 */ /* 0x001fc4000f8e0200 */
[----:B-1----:R-:W-:-:S05]  /*0090*/  IMAD R0, R4, UR5, R5 ;  /* 0x0000000504007c24 */ /* 0x002fca000f8e0205 */
[----:B------:R-:W-:-:S04]  /*00a0*/  VIMNMX R5, PT, PT, R3, R0, !PT ;  /* 0x0000000003057248 */ /* 0x000fc80007fe0100 */
[----:B--2---:R-:W-:-:S13]  /*00b0*/  ISETP.GE.AND P0, PT, R5, R2, PT ;  /* 0x000000020500720c */ /* 0x004fda0003f06270 */
[----:B------:R-:W-:Y:S05]  /*00c0*/  @P0 EXIT ;  /* 0x000000000000094d */ /* 0x000fea0003800000 */
[----:B------:R-:W-:Y:S01]  /*00d0*/  IABS R6, R2 ;  /* 0x0000000200067213 */ /* 0x000fe20000000000 */
[----:B------:R-:W0:Y:S01]  /*00e0*/  I2F.U32.RP R9, R2 ;  /* 0x0000000200097306 */ /* 0x000e220000209000 */
[C---:B------:R-:W-:Y:S01]  /*00f0*/  VIADD R8, R0.reuse, 0x1 ;  /* 0x0000000100087836 */ /* 0x040fe20000000000 */
[----:B------:R-:W-:Y:S01]  /*0100*/  IADD3 R7, PT, PT, R0, 0x2, RZ ;  /* 0x0000000200077810 */ /* 0x000fe20007ffe0ff */
[----:B------:R-:W1:Y:S03]  /*0110*/  LDCU.64 UR4, c[0x0][0x358] ;  /* 0x00006b00ff0477ac */ /* 0x000e660008000a00 */
[----:B------:R-:W-:Y:S02]  /*0120*/  IABS R17, R7 ;  /* 0x0000000700117213 */ /* 0x000fe40000000000 */
[----:B------:R-:W2:Y:S01]  /*0130*/  I2F.RP R12, R6 ;  /* 0x00000006000c7306 */ /* 0x000ea20000209400 */
[----:B------:R-:W-:-:S07]  /*0140*/  ISETP.GE.AND P4, PT, R7, RZ, PT ;  /* 0x000000ff0700720c */ /* 0x000fce0003f86270 */
[----:B0-----:R-:W0:Y:S08]  /*0150*/  MUFU.RCP R9, R9 ;  /* 0x0000000900097308 */ /* 0x001e300000001000 */
[----:B--2---:R-:W2:Y:S01]  /*0160*/  MUFU.RCP R12, R12 ;  /* 0x0000000c000c7308 */ /* 0x004ea20000001000 */
[----:B0-----:R-:W-:-:S07]  /*0170*/  VIADD R4, R9, 0xffffffe ;  /* 0x0ffffffe09047836 */ /* 0x001fce0000000000 */
[----:B------:R0:W3:Y:S01]  /*0180*/  F2I.FTZ.U32.TRUNC.NTZ R5, R4 ;  /* 0x0000000400057305 */ /* 0x0000e2000021f000 */
[----:B--2---:R-:W-:Y:S02]  /*0190*/  IADD3 R10, PT, PT, R12, 0xffffffe, RZ ;  /* 0x0ffffffe0c0a7810 */ /* 0x004fe40007ffe0ff */
[----:B------:R-:W-:-:S05]  /*01a0*/  IABS R12, R8 ;  /* 0x00000008000c7213 */ /* 0x000fca0000000000 */
[----:B------:R2:W4:Y:S01]  /*01b0*/  F2I.FTZ.U32.TRUNC.NTZ R11, R10 ;  /* 0x0000000a000b7305 */ /* 0x000522000021f000 */
[----:B0-----:R-:W-:Y:S01]  /*01c0*/  MOV R4, RZ ;  /* 0x000000ff00047202 */ /* 0x001fe20000000f00 */
[----:B---3--:R-:W-:Y:S02]  /*01d0*/  IMAD.MOV R13, RZ, RZ, -R5 ;  /* 0x000000ffff0d7224 */ /* 0x008fe400078e0a05 */
[----:B--2---:R-:W-:Y:S01]  /*01e0*/  HFMA2 R10, -RZ, RZ, 0, 0 ;  /* 0x00000000ff0a7431 */ /* 0x004fe200000001ff */
[----:B----4-:R-:W-:-:S05]  /*01f0*/  IADD3 R15, PT, PT, RZ, -R11, RZ ;  /* 0x8000000bff0f7210 */ /* 0x010fca0007ffe0ff */
[----:B------:R-:W-:Y:S02]  /*0200*/  IMAD R9, R15, R6, RZ ;  /* 0x000000060f097224 */ /* 0x000fe400078e02ff */
[----:B------:R-:W-:Y:S02]  /*0210*/  IMAD.MOV.U32 R15, RZ, RZ, R12 ;  /* 0x000000ffff0f7224 */ /* 0x000fe400078e000c */
[----:B------:R-:W-:-:S04]  /*0220*/  IMAD.HI.U32 R10, R11, R9, R10 ;  /* 0x000000090b0a7227 */ /* 0x000fc800078e000a */
[----:B------:R-:W-:Y:S01]  /*0230*/  IMAD R11, R13, R2, RZ ;  /* 0x000000020d0b7224 */ /* 0x000fe200078e02ff */
[----:B------:R-:W-:Y:S01]  /*0240*/  IADD3 R13, PT, PT, R3, 0x2, RZ ;  /* 0x00000002030d7810 */ /* 0x000fe20007ffe0ff */
[----:B------:R-:W-:-:S04]  /*0250*/  IMAD.HI.U32 R9, R10, R15, RZ ;  /* 0x0000000f0a097227 */ /* 0x000fc800078e00ff */
[----:B------:R-:W-:-:S04]  /*0260*/  IMAD.HI.U32 R4, R5, R11, R4 ;  /* 0x0000000b05047227 */ /* 0x000fc800078e0004 */
[----:B------:R-:W-:-:S04]  /*0270*/  IMAD.HI.U32 R10, R10, R17, RZ ;  /* 0x000000110a0a7227 */ /* 0x000fc800078e00ff */
[----:B------:R-:W-:Y:S01]  /*0280*/  VIADD R5, R3, 0x1 ;  /* 0x0000000103057836 */ /* 0x000fe20000000000 */
[----:B------:R-:W-:Y:S01]  /*0290*/  IADD3 R10, PT, PT, -R10, RZ, RZ ;  /* 0x000000ff0a0a7210 */ /* 0x000fe20007ffe1ff */
[----:B------:R-:W-:Y:S02]  /*02a0*/  IMAD.MOV R11, RZ, RZ, -R9 ;  /* 0x000000ffff0b7224 */ /* 0x000fe400078e0a09 */
[----:B------:R-:W-:-:S04]  /*02b0*/  IMAD.HI.U32 R9, R4, R5, RZ ;  /* 0x0000000504097227 */ /* 0x000fc800078e00ff */
[----:B------:R-:W-:-:S04]  /*02c0*/  IMAD.HI.U32 R4, R4, R13, RZ ;  /* 0x0000000d04047227 */ /* 0x000fc800078e00ff */
[----:B------:R-:W-:Y:S01]  /*02d0*/  IMAD R11, R6, R11, R15 ;  /* 0x0000000b060b7224 */ /* 0x000fe200078e020f */
[----:B------:R-:W-:Y:S01]  /*02e0*/  IADD3 R4, PT, PT, -R4, RZ, RZ ;  /* 0x000000ff04047210 */ /* 0x000fe20007ffe1ff */
[C---:B------:R-:W-:Y:S02]  /*02f0*/  IMAD R15, R6.reuse, R10, R17 ;  /* 0x0000000a060f7224 */ /* 0x040fe400078e0211 */
[----:B------:R-:W-:Y:S01]  /*0300*/  IMAD.MOV R9, RZ, RZ, -R9 ;  /* 0x000000ffff097224 */ /* 0x000fe200078e0a09 */
[----:B------:R-:W-:Y:S01]  /*0310*/  ISETP.GT.U32.AND P0, PT, R6, R11, PT ;  /* 0x0000000b0600720c */ /* 0x000fe20003f04070 */
[----:B------:R-:W-:Y:S01]  /*0320*/  IMAD R13, R2, R4, R13 ;  /* 0x00000004020d7224 */ /* 0x000fe200078e020d */
[----:B------:R-:W-:Y:S01]  /*0330*/  ISETP.GT.U32.AND P1, PT, R6, R15, PT ;  /* 0x0000000f0600720c */ /* 0x000fe20003f24070 */
[----:B------:R-:W-:Y:S02]  /*0340*/  IMAD R9, R2, R9, R5 ;  /* 0x0000000902097224 */ /* 0x000fe400078e0205 */
[----:B------:R-:W0:Y:S01]  /*0350*/  LDC.64 R4, c[0x0][0x380] ;  /* 0x0000e000ff047b82 */ /* 0x000e220000000a00 */
[----:B------:R-:W-:-:S02]  /*0360*/  ISETP.GE.U32.AND P3, PT, R13, R2, PT ;  /* 0x000000020d00720c */ /* 0x000fc40003f66070 */
[----:B------:R-:W-:-:S05]  /*0370*/  ISETP.GE.U32.AND P2, PT, R9, R2, PT ;  /* 0x000000020900720c */ /* 0x000fca0003f46070 */
[----:B------:R-:W-:Y:S02]  /*0380*/  @!P0 IMAD.IADD R11, R11, 0x1, -R6 ;  /* 0x000000010b0b8824 */ /* 0x000fe400078e0a06 */
[----:B------:R-:W-:-:S03]  /*0390*/  @!P1 IADD3 R15, PT, PT, R15, -R6, RZ ;  /* 0x800000060f0f9210 */ /* 0x000fc60007ffe0ff */
[C---:B------:R-:W-:Y:S02]  /*03a0*/  ISETP.GT.U32.AND P0, PT, R6.reuse, R11, PT ;  /* 0x0000000b0600720c */ /* 0x040fe40003f04070 */
[----:B------:R-:W-:Y:S01]  /*03b0*/  ISETP.GT.U32.AND P1, PT, R6, R15, PT ;  /* 0x0000000f0600720c */ /* 0x000fe20003f24070 */
[----:B------:R-:W-:Y:S01]  /*03c0*/  @P2 IMAD.IADD R9, R9, 0x1, -R2 ;  /* 0x0000000109092824 */ /* 0x000fe200078e0a02 */
[-C--:B------:R-:W-:Y:S02]  /*03d0*/  @P3 IADD3 R13, PT, PT, R13, -R2.reuse, RZ ;  /* 0x800000020d0d3210 */ /* 0x080fe40007ffe0ff */
[----:B------:R-:W-:Y:S02]  /*03e0*/  ISETP.GE.AND P3, PT, R8, RZ, PT ;  /* 0x000000ff0800720c */ /* 0x000fe40003f66270 */
[-C--:B------:R-:W-:Y:S02]  /*03f0*/  ISETP.GE.U32.AND P2, PT, R9, R2.reuse, PT ;  /* 0x000000020900720c */ /* 0x080fe40003f46070 */
[----:B------:R-:W-:-:S03]  /*0400*/  ISETP.GE.U32.AND P5, PT, R13, R2, PT ;  /* 0x000000020d00720c */ /* 0x000fc60003fa6070 */
[----:B------:R-:W-:Y:S02]  /*0410*/  @!P0 IADD3 R11, PT, PT, R11, -R6, RZ ;  /* 0x800000060b0b8210 */ /* 0x000fe40007ffe0ff */
[----:B------:R-:W-:Y:S01]  /*0420*/  @!P1 IMAD.IADD R15, R15, 0x1, -R6 ;  /* 0x000000010f0f9824 */ /* 0x000fe200078e0a06 */
[C---:B------:R-:W-:Y:S02]  /*0430*/  ISETP.NE.U32.AND P0, PT, R2.reuse, RZ, PT ;  /* 0x000000ff0200720c */ /* 0x040fe40003f05070 */
[----:B------:R-:W-:Y:S01]  /*0440*/  ISETP.NE.AND P1, PT, R2, RZ, PT ;  /* 0x000000ff0200720c */ /* 0x000fe20003f25270 */
[----:B------:R-:W-:Y:S01]  /*0450*/  @!P4 IMAD.MOV R15, RZ, RZ, -R15 ;  /* 0x000000ffff0fc224 */ /* 0x000fe200078e0a0f */
[-C--:B------:R-:W-:Y:S02]  /*0460*/  LOP3.LUT R6, RZ, R2.reuse, RZ, 0x33, !PT ;  /* 0x00000002ff067212 */ /* 0x080fe400078e33ff */
[-C--:B------:R-:W-:Y:S02]  /*0470*/  @P2 IADD3 R9, PT, PT, R9, -R2.reuse, RZ ;  /* 0x8000000209092210 */ /* 0x080fe40007ffe0ff */
[----:B------:R-:W-:-:S02]  /*0480*/  @P5 IADD3 R13, PT, PT, R13, -R2, RZ ;  /* 0x800000020d0d5210 */ /* 0x000fc40007ffe0ff */
[----:B------:R-:W-:Y:S02]  /*0490*/  @!P3 IADD3 R11, PT, PT, -R11, RZ, RZ ;  /* 0x000000ff0b0bb210 */ /* 0x000fe40007ffe1ff */
[C---:B------:R-:W-:Y:S02]  /*04a0*/  SEL R9, R6.reuse, R9, !P0 ;  /* 0x0000000906097207 */ /* 0x040fe40004000000 */
[C---:B------:R-:W-:Y:S02]  /*04b0*/  SEL R13, R6.reuse, R13, !P0 ;  /* 0x0000000d060d7207 */ /* 0x040fe40004000000 */
[C---:B------:R-:W-:Y:S02]  /*04c0*/  SEL R15, R6.reuse, R15, !P1 ;  /* 0x0000000f060f7207 */ /* 0x040fe40004800000 */
[----:B------:R-:W-:-:S03]  /*04d0*/  SEL R6, R6, R11, !P1 ;  /* 0x0000000b06067207 */ /* 0x000fc60004800000 */
[-CC-:B------:R-:W-:Y:S02]  /*04e0*/  IMAD R11, R9, R2.reuse, R15.reuse ;  /* 0x00000002090b7224 */ /* 0x180fe400078e020f */
[CCC-:B------:R-:W-:Y:S02]  /*04f0*/  IMAD R17, R13.reuse, R2.reuse, R6.reuse ;  /* 0x000000020d117224 */ /* 0x1c0fe400078e0206 */
[-C--:B------:R-:W-:Y:S02]  /*0500*/  IMAD R7, R13, R2.reuse, R15 ;  /* 0x000000020d077224 */ /* 0x080fe400078e020f */
[----:B------:R-:W-:Y:S02]  /*0510*/  IMAD R13, R9, R2, R6 ;  /* 0x00000002090d7224 */ /* 0x000fe400078e0206 */
[----:B0-----:R-:W-:-:S04]  /*0520*/  IMAD.WIDE R8, R11, 0x4, R4 ;  /* 0x000000040b087825 */ /* 0x001fc800078e0204 */
[--C-:B------:R-:W-:Y:S02]  /*0530*/  IMAD.WIDE R10, R17, 0x4, R4.reuse ;  /* 0x00000004110a7825 */ /* 0x100fe400078e0204 */
[----:B-1----:R-:W2:Y:S02]  /*0540*/  LDG.E R8, desc[UR4][R8.64] ;  /* 0x0000000408087981 */ /* 0x002ea4000c1e1900 */
[--C-:B------:R-:W-:Y:S02]  /*0550*/  IMAD.WIDE R6, R7, 0x4, R4.reuse ;  /* 0x0000000407067825 */ /* 0x100fe400078e0204 */
[----:B------:R-:W2:Y:S02]  /*0560*/  LDG.E R11, desc[UR4][R10.64] ;  /* 0x000000040a0b7981 */ /* 0x000ea4000c1e1900 */
[----:B------:R-:W-:Y:S02]  /*0570*/  IMAD.WIDE R4, R13, 0x4, R4 ;  /* 0x000000040d047825 */ /* 0x000fe400078e0204 */
[----:B------:R-:W3:Y:S01]  /*0580*/  LDG.E R6, desc[UR4][R6.64] ;  /* 0x0000000406067981 */ /* 0x000ee2000c1e1900 */
[----:B------:R-:W0:Y:S03]  /*0590*/  LDC.64 R12, c[0x0][0x388] ;  /* 0x0000e200ff0c7b82 */ /* 0x000e260000000a00 */
[----:B------:R-:W3:Y:S01]  /*05a0*/  LDG.E R4, desc[UR4][R4.64] ;  /* 0x0000000404047981 */ /* 0x000ee2000c1e1900 */
[----:B------:R-:W-:-:S04]  /*05b0*/  IADD3 R14, PT, PT, R3, R0, RZ ;  /* 0x00000000030e7210 */ /* 0x000fc80007ffe0ff */
[----:B------:R-:W-:Y:S01]  /*05c0*/  LOP3.LUT R14, R14, 0x80000001, RZ, 0xc0, !PT ;  /* 0x800000010e0e7812 */ /* 0x000fe200078ec0ff */
[----:B------:R-:W-:-:S03]  /*05d0*/  IMAD R3, R0, R2, R3 ;  /* 0x0000000200037224 */ /* 0x000fc600078e0203 */
[----:B------:R-:W-:Y:S01]  /*05e0*/  ISETP.NE.AND P0, PT, R14, 0x1, PT ;  /* 0x000000010e00780c */ /* 0x000fe20003f05270 */
[----:B0-----:R-:W-:-:S04]  /*05f0*/  IMAD.WIDE R2, R3, 0x4, R12 ;  /* 0x0000000403027825 */ /* 0x001fc800078e020c */
[----:B--2---:R-:W-:-:S04]  /*0600*/  FMUL R15, R8, R11 ;  /* 0x0000000b080f7220 */ /* 0x004fc80000400000 */
[----:B---3--:R-:W-:-:S05]  /*0610*/  FFMA R15, R4, R6, -R15 ;  /* 0x00000006040f7223 */ /* 0x008fca000000080f */
[----:B------:R0:W-:Y:S01]  /*0620*/  STG.E desc[UR4][R2.64], R15 ;  /* 0x0000000f02007986 */ /* 0x0001e2000c101904 */
[----:B------:R-:W-:Y:S05]  /*0630*/  @P0 EXIT ;  /* 0x000000000000094d */ /* 0x000fea0003800000 */
[----:B------:R-:W-:-:S05]  /*0640*/  FADD R5, -R15, -RZ ;  /* 0x800000ff0f057221 */ /* 0x000fca0000000100 */
[----:B------:R-:W-:Y:S01]  /*0650*/  STG.E desc[UR4][R2.64], R5 ;  /* 0x0000000502007986 */ /* 0x000fe2000c101904 */
[----:B------:R-:W-:Y:S05]  /*0660*/  EXIT ;  /* 0x000000000000794d */ /* 0x000fea0003800000 */
.L_x_14:
        /* <DEDUP_REMOVED lines=9> */
.L_x_18:


//--------------------- .text._Z16calcDeterminantePfS_i --------------------------
	.section	.text._Z16calcDeterminantePfS_i,"ax",@progbits
	.align	128
        .global         _Z16calcDeterminantePfS_i
        .type           _Z16calcDeterminantePfS_i,@function
        .size           _Z16calcDeterminantePfS_i,(.L_x_19 - _Z16calcDeterminantePfS_i)
        .other          _Z16calcDeterminantePfS_i,@"STO_CUDA_ENTRY STV_DEFAULT"
_Z16calcDeterminantePfS_i:
.text._Z16calcDeterminantePfS_i:
[----:B------:R-:W-:Y:S01]  /*0000*/  LDC R1, c[0x0][0x37c] ;  /* 0x0000df00ff017b82 */ /* 0x000fe20000000800 */
[----:B------:R-:W0:Y:S07]  /*0010*/  S2R R2, SR_TID.X ;  /* 0x0000000000027919 */ /* 0x000e2e0000002100 */
[----:B------:R-:W0:Y:S08]  /*0020*/  S2UR UR4, SR_CTAID.X ;  /* 0x00000000000479c3 */ /* 0x000e300000002500 */
[----:B------:R-:W0:Y:S08]  /*0030*/  LDC R5, c[0x0][0x360] ;  /* 0x0000d800ff057b82 */ /* 0x000e300000000800 */
[----:B------:R-:W1:Y:S01]  /*0040*/  LDC R0, c[0x0][0x390] ;  /* 0x0000e400ff007b82 */ /* 0x000e620000000800 */
[----:B0-----:R-:W-:-:S05]  /*0050*/  IMAD R5, R5, UR4, R2 ;  /* 0x0000000405057c24 */ /* 0x001fca000f8e0202 */
[----:B-1----:R-:W-:-:S13]  /*0060*/  ISETP.GE.AND P0, PT, R5, R0, PT ;  /* 0x000000000500720c */ /* 0x002fda0003f06270 */
[----:B------:R-:W-:Y:S05]  /*0070*/  @P0 EXIT ;  /* 0x000000000000094d */ /* 0x000fea0003800000 */
[----:B------:R-:W-:Y:S01]  /*0080*/  IABS R4, R0 ;  /* 0x0000000000047213 */ /* 0x000fe20000000000 */
[C---:B------:R-:W-:Y:S01]  /*0090*/  VIADD R6, R5.reuse, 0x1 ;  /* 0x0000000105067836 */ /* 0x040fe20000000000 */
[----:B------:R-:W-:Y:S01]  /*00a0*/  IADD3 R8, PT, PT, R5, 0x2, RZ ;  /* 0x0000000205087810 */ /* 0x000fe20007ffe0ff */
[----:B------:R-:W0:Y:S01]  /*00b0*/  LDCU.64 UR4, c[0x0][0x358] ;  /* 0x00006b00ff0477ac */ /* 0x000e220008000a00 */
[----:B------:R-:W1:Y:S02]  /*00c0*/  I2F.RP R7, R4 ;  /* 0x0000000400077306 */ /* 0x000e640000209400 */
[----:B------:R-:W-:Y:S02]  /*00d0*/  IABS R11, R8 ;  /* 0x00000008000b7213 */ /* 0x000fe40000000000 */
[----:B------:R-:W-:-:S04]  /*00e0*/  IABS R10, R6 ;  /* 0x00000006000a7213 */ /* 0x000fc80000000000 */
[----:B-1----:R-:W1:Y:S02]  /*00f0*/  MUFU.RCP R7, R7 ;  /* 0x0000000700077308 */ /* 0x002e640000001000 */
[----:B-1----:R-:W-:-:S06]  /*0100*/  VIADD R2, R7, 0xffffffe ;  /* 0x0ffffffe07027836 */ /* 0x002fcc0000000000 */
[----:B------:R1:W2:Y:S02]  /*0110*/  F2I.FTZ.U32.TRUNC.NTZ R3, R2 ;  /* 0x0000000200037305 */ /* 0x0002a4000021f000 */
[----:B-1----:R-:W-:Y:S02]  /*0120*/  HFMA2 R2, -RZ, RZ, 0, 0 ;  /* 0x00000000ff027431 */ /* 0x002fe400000001ff */
[----:B--2---:R-:W-:-:S04]  /*0130*/  IMAD.MOV R9, RZ, RZ, -R3 ;  /* 0x000000ffff097224 */ /* 0x004fc800078e0a03 */
[----:B------:R-:W-:-:S04]  /*0140*/  IMAD R9, R9, R4, RZ ;  /* 0x0000000409097224 */ /* 0x000fc800078e02ff */
[----:B------:R-:W-:-:S04]  /*0150*/  IMAD.HI.U32 R3, R3, R9, R2 ;  /* 0x0000000903037227 */ /* 0x000fc800078e0002 */
[----:B------:R-:W-:Y:S02]  /*0160*/  IMAD.MOV.U32 R9, RZ, RZ, R10 ;  /* 0x000000ffff097224 */ /* 0x000fe400078e000a */
[----:B------:R-:W-:-:S04]  /*0170*/  IMAD.HI.U32 R7, R3, R11, RZ ;  /* 0x0000000b03077227 */ /* 0x000fc800078e00ff */
[----:B------:R-:W-:Y:S01]  /*0180*/  IMAD.HI.U32 R2, R3, R9, RZ ;  /* 0x0000000903027227 */ /* 0x000fe200078e00ff */
[----:B------:R-:W-:-:S03]  /*0190*/  IADD3 R7, PT, PT, -R7, RZ, RZ ;  /* 0x000000ff07077210 */ /* 0x000fc60007ffe1ff */
[----:B------:R-:W-:Y:S02]  /*01a0*/  IMAD.MOV R2, RZ, RZ, -R2 ;  /* 0x000000ffff027224 */ /* 0x000fe400078e0a02 */
[----:B------:R-:W-:Y:S02]  /*01b0*/  IMAD R11, R4, R7, R11 ;  /* 0x00000007040b7224 */ /* 0x000fe400078e020b */
[----:B------:R-:W-:-:S03]  /*01c0*/  IMAD.HI.U32 R3, R3, 0x2, RZ ;  /* 0x0000000203037827 */ /* 0x000fc600078e00ff */
[C---:B------:R-:W-:Y:S01]  /*01d0*/  ISETP.GT.U32.AND P0, PT, R4.reuse, R11, PT ;  /* 0x0000000b0400720c */ /* 0x040fe20003f04070 */
[C---:B------:R-:W-:Y:S01]  /*01e0*/  IMAD R9, R4.reuse, R2, R9 ;  /* 0x0000000204097224 */ /* 0x040fe200078e0209 */
[----:B------:R-:W-:Y:S02]  /*01f0*/  IADD3 R3, PT, PT, -R3, RZ, RZ ;  /* 0x000000ff03037210 */ /* 0x000fe40007ffe1ff */
[C---:B------:R-:W-:Y:S02]  /*0200*/  IADD3 R2, PT, PT, -R4.reuse, 0x1, RZ ;  /* 0x0000000104027810 */ /* 0x040fe40007ffe1ff */
[C---:B------:R-:W-:Y:S01]  /*0210*/  ISETP.GT.U32.AND P1, PT, R4.reuse, R9, PT ;  /* 0x000000090400720c */ /* 0x040fe20003f24070 */
[----:B------:R-:W-:-:S05]  /*0220*/  IMAD R13, R4, R3, 0x2 ;  /* 0x00000002040d7424 */ /* 0x000fca00078e0203 */
[C---:B------:R-:W-:Y:S01]  /*0230*/  ISETP.GT.U32.AND P2, PT, R4.reuse, R13, PT ;  /* 0x0000000d0400720c */ /* 0x040fe20003f44070 */
[----:B------:R-:W-:Y:S01]  /*0240*/  @!P0 IMAD.IADD R11, R11, 0x1, -R4 ;  /* 0x000000010b0b8824 */ /* 0x000fe200078e0a04 */
[----:B------:R-:W-:-:S04]  /*0250*/  ISETP.GT.U32.AND P0, PT, R4, 0x1, PT ;  /* 0x000000010400780c */ /* 0x000fc80003f04070 */
[----:B------:R-:W-:Y:S02]  /*0260*/  ISETP.GT.U32.AND P5, PT, R4, R11, PT ;  /* 0x0000000b0400720c */ /* 0x000fe40003fa4070 */
[----:B------:R-:W-:Y:S02]  /*0270*/  @!P1 IADD3 R9, PT, PT, R9, -R4, RZ ;  /* 0x8000000409099210 */ /* 0x000fe40007ffe0ff */
[----:B------:R-:W-:Y:S02]  /*0280*/  SEL R7, R2, 0x1, !P0 ;  /* 0x0000000102077807 */ /* 0x000fe40004000000 */
[C---:B------:R-:W-:Y:S01]  /*0290*/  ISETP.GT.U32.AND P4, PT, R4.reuse, R9, PT ;  /* 0x000000090400720c */ /* 0x040fe20003f84070 */
[----:B------:R-:W-:Y:S01]  /*02a0*/  @!P2 IMAD.IADD R13, R13, 0x1, -R4 ;  /* 0x000000010d0da824 */ /* 0x000fe200078e0a04 */
[----:B------:R-:W-:Y:S01]  /*02b0*/  ISETP.GT.U32.AND P3, PT, R4, R7, PT ;  /* 0x000000070400720c */ /* 0x000fe20003f64070 */
[----:B------:R-:W1:Y:S01]  /*02c0*/  LDC.64 R2, c[0x0][0x380] ;  /* 0x0000e000ff027b82 */ /* 0x000e620000000a00 */
[----:B------:R-:W-:-:S02]  /*02d0*/  ISETP.GE.AND P2, PT, R8, RZ, PT ;  /* 0x000000ff0800720c */ /* 0x000fc40003f46270 */
[----:B------:R-:W-:Y:S02]  /*02e0*/  ISETP.GT.U32.AND P1, PT, R4, R13, PT ;  /* 0x0000000d0400720c */ /* 0x000fe40003f24070 */
[----:B------:R-:W-:Y:S02]  /*02f0*/  ISETP.GE.AND P0, PT, R6, RZ, PT ;  /* 0x000000ff0600720c */ /* 0x000fe40003f06270 */
[----:B------:R-:W-:Y:S02]  /*0300*/  @!P5 IADD3 R11, PT, PT, R11, -R4, RZ ;  /* 0x800000040b0bd210 */ /* 0x000fe40007ffe0ff */
[----:B------:R-:W-:Y:S01]  /*0310*/  ISETP.NE.AND P5, PT, R0, RZ, PT ;  /* 0x000000ff0000720c */ /* 0x000fe20003fa5270 */
[--C-:B------:R-:W-:Y:S01]  /*0320*/  @!P4 IMAD.IADD R9, R9, 0x1, -R4.reuse ;  /* 0x000000010909c824 */ /* 0x100fe200078e0a04 */
[----:B------:R-:W-:Y:S01]  /*0330*/  MOV R15, R11 ;  /* 0x0000000b000f7202 */ /* 0x000fe20000000f00 */
[----:B------:R-:W-:Y:S01]  /*0340*/  @!P3 IMAD.IADD R7, R7, 0x1, -R4 ;  /* 0x000000010707b824 */ /* 0x000fe200078e0a04 */
[----:B------:R-:W-:-:S02]  /*0350*/  LOP3.LUT R8, RZ, R0, RZ, 0x33, !PT ;  /* 0x00000000ff087212 */ /* 0x000fc400078e33ff */
[----:B------:R-:W-:Y:S01]  /*0360*/  MOV R11, R9 ;  /* 0x00000009000b7202 */ /* 0x000fe20000000f00 */
[----:B------:R-:W-:Y:S01]  /*0370*/  @!P2 IMAD.MOV R15, RZ, RZ, -R15 ;  /* 0x000000ffff0fa224 */ /* 0x000fe200078e0a0f */
[----:B------:R-:W-:Y:S02]  /*0380*/  @!P1 IADD3 R13, PT, PT, R13, -R4, RZ ;  /* 0x800000040d0d9210 */ /* 0x000fe40007ffe0ff */
[----:B------:R-:W-:Y:S02]  /*0390*/  @!P0 IADD3 R11, PT, PT, -R11, RZ, RZ ;  /* 0x000000ff0b0b8210 */ /* 0x000fe40007ffe1ff */
[C---:B------:R-:W-:Y:S02]  /*03a0*/  SEL R9, R8.reuse, R7, !P5 ;  /* 0x0000000708097207 */ /* 0x040fe40006800000 */
[C---:B------:R-:W-:Y:S01]  /*03b0*/  SEL R4, R8.reuse, R15, !P5 ;  /* 0x0000000f08047207 */ /* 0x040fe20006800000 */
[----:B------:R-:W2:Y:S01]  /*03c0*/  LDC.64 R6, c[0x0][0x388] ;  /* 0x0000e200ff067b82 */ /* 0x000ea20000000a00 */
[----:B------:R-:W-:-:S02]  /*03d0*/  SEL R15, R8, R13, !P5 ;  /* 0x0000000d080f7207 */ /* 0x000fc40006800000 */
[----:B------:R-:W-:Y:S01]  /*03e0*/  SEL R8, R8, R11, !P5 ;  /* 0x0000000b08087207 */ /* 0x000fe20006800000 */
[-CC-:B------:R-:W-:Y:S02]  /*03f0*/  IMAD R13, R9, R0.reuse, R4.reuse ;  /* 0x00000000090d7224 */ /* 0x180fe400078e0204 */
[CC--:B------:R-:W-:Y:S02]  /*0400*/  IMAD R11, R15.reuse, R0.reuse, R4 ;  /* 0x000000000f0b7224 */ /* 0x0c0fe400078e0204 */
[----:B------:R-:W-:Y:S02]  /*0410*/  IMAD R17, R15, R0, R8 ;  /* 0x000000000f117224 */ /* 0x000fe400078e0208 */
[----:B-1----:R-:W-:-:S04]  /*0420*/  IMAD.WIDE R12, R13, 0x4, R2 ;  /* 0x000000040d0c7825 */ /* 0x002fc800078e0202 */
[----:B------:R-:W-:Y:S02]  /*0430*/  IMAD R9, R9, R0, R8 ;  /* 0x0000000009097224 */ /* 0x000fe400078e0208 */
[--C-:B------:R-:W-:Y:S01]  /*0440*/  IMAD.WIDE R14, R17, 0x4, R2.reuse ;  /* 0x00000004110e7825 */ /* 0x100fe200078e0202 */
[----:B0-----:R-:W3:Y:S03]  /*0450*/  LDG.E R12, desc[UR4][R12.64] ;  /* 0x000000040c0c7981 */ /* 0x001ee6000c1e1900 */
[--C-:B------:R-:W-:Y:S02]  /*0460*/  IMAD.WIDE R10, R11, 0x4, R2.reuse ;  /* 0x000000040b0a7825 */ /* 0x100fe400078e0202 */
[----:B------:R-:W3:Y:S02]  /*0470*/  LDG.E R15, desc[UR4][R14.64] ;  /* 0x000000040e0f7981 */ /* 0x000ee4000c1e1900 */
[----:B------:R-:W-:-:S02]  /*0480*/  IMAD.WIDE R8, R9, 0x4, R2 ;  /* 0x0000000409087825 */ /* 0x000fc400078e0202 */
[----:B------:R-:W4:Y:S02]  /*0490*/  LDG.E R10, desc[UR4][R10.64] ;  /* 0x000000040a0a7981 */ /* 0x000f24000c1e1900 */
[----:B------:R-:W-:Y:S02]  /*04a0*/  IMAD.WIDE R2, R5, 0x4, R2 ;  /* 0x0000000405027825 */ /* 0x000fe400078e0202 */
[----:B------:R-:W4:Y:S04]  /*04b0*/  LDG.E R8, desc[UR4][R8.64] ;  /* 0x0000000408087981 */ /* 0x000f28000c1e1900 */
[----:B------:R-:W5:Y:S04]  /*04c0*/  LDG.E R2, desc[UR4][R2.64] ;  /* 0x0000000402027981 */ /* 0x000f68000c1e1900 */
[----:B--2---:R-:W5:Y:S01]  /*04d0*/  LDG.E R17, desc[UR4][R6.64] ;  /* 0x0000000406117981 */ /* 0x004f62000c1e1900 */
[----:B---3--:R-:W-:-:S04]  /*04e0*/  FMUL R5, R12, R15 ;  /* 0x0000000f0c057220 */ /* 0x008fc80000400000 */
[----:B----4-:R-:W-:-:S04]  /*04f0*/  FFMA R5, R8, R10, -R5 ;  /* 0x0000000a08057223 */ /* 0x010fc80000000805 */
[----:B-----5:R-:W-:-:S05]  /*0500*/  FFMA R5, R2, R5, R17 ;  /* 0x0000000502057223 */ /* 0x020fca0000000011 */
[----:B------:R-:W-:Y:S01]  /*0510*/  STG.E desc[UR4][R6.64], R5 ;  /* 0x0000000506007986 */ /* 0x000fe2000c101904 */
[----:B------:R-:W-:Y:S05]  /*0520*/  EXIT ;  /* 0x000000000000794d */ /* 0x000fea0003800000 */
.L_x_15:
        /* <DEDUP_REMOVED lines=13> */
.L_x_19:


//--------------------- .nv.shared.reserved.0     --------------------------
	.section	.nv.shared.reserved.0,"aw",@nobits
	.weak		__nv_reservedSMEM_offset_0_alias
	.size		__nv_reservedSMEM_offset_0_alias, 0, 64
	.other		__nv_reservedSMEM_offset_0_alias,@"STO_CUDA_RESERVED_SHARED STV_DEFAULT"
__nv_reservedSMEM_offset_0_alias:
	.zero		0
	.zero		64


//--------------------- .nv.constant0._Z11calcInversaPfS_S_i --------------------------
	.section	.nv.constant0._Z11calcInversaPfS_S_i,"a",@progbits
	.sectionflags	@""
	.align	4
.nv.constant0._Z11calcInversaPfS_S_i:
	.zero		924


//--------------------- .nv.constant0._Z13matrizAdjuntaPfS_i --------------------------
	.section	.nv.constant0._Z13matrizAdjuntaPfS_i,"a",@progbits
	.sectionflags	@""
	.align	4
.nv.constant0._Z13matrizAdjuntaPfS_i:
	.zero		916


//--------------------- .nv.constant0._Z16calcDeterminantePfS_i --------------------------
	.section	.nv.constant0._Z16calcDeterminantePfS_i,"a",@progbits
	.sectionflags	@""
	.align	4
.nv.constant0._Z16calcDeterminantePfS_i:
	.zero		916


//--------------------- SYMBOLS --------------------------

	.type		.nv.reservedSmem.offset0,@object
	.size		.nv.reservedSmem.offset0,0x4
